	.headerflags	@"EF_CUDA_TEXMODE_UNIFIED EF_CUDA_64BIT_ADDRESS EF_CUDA_SM75 EF_CUDA_VIRTUAL_SM(EF_CUDA_SM75)"
	.elftype	@"ET_EXEC"


//--------------------- .nv.info                  --------------------------
	.section	.nv.info,"",@"SHT_CUDA_INFO"
	.align	4


	//----- nvinfo : EIATTR_REGCOUNT
	.align		4
        /*0000*/ 	.byte	0x04, 0x2f
        /*0002*/ 	.short	(.L_1 - .L_0)
	.align		4
.L_0:
        /*0004*/ 	.word	index@(_fg_kernel)
        /*0008*/ 	.word	0x0000001c


	//----- nvinfo : EIATTR_MIN_STACK_SIZE
	.align		4
.L_1:
        /*000c*/ 	.byte	0x04, 0x12
        /*000e*/ 	.short	(.L_3 - .L_2)
	.align		4
.L_2:
        /*0010*/ 	.word	index@(_fg_kernel)
        /*0014*/ 	.word	0x00000000


	//----- nvinfo : EIATTR_FRAME_SIZE
	.align		4
.L_3:
        /*0018*/ 	.byte	0x04, 0x11
        /*001a*/ 	.short	(.L_5 - .L_4)
	.align		4
.L_4:
        /*001c*/ 	.word	index@(_fg_kernel)
        /*0020*/ 	.word	0x00000000


	//----- nvinfo : EIATTR_MIN_STACK_SIZE
	.align		4
.L_5:
        /*0024*/ 	.byte	0x04, 0x12
        /*0026*/ 	.short	(.L_7 - .L_6)
	.align		4
.L_6:
        /*0028*/ 	.word	index@(_fg_kernel)
        /*002c*/ 	.word	0x00000000
.L_7:


//--------------------- .nv.info._fg_kernel       --------------------------
	.section	.nv.info._fg_kernel,"",@"SHT_CUDA_INFO"
	.sectionflags	@""
	.align	4


	//----- nvinfo : EIATTR_SW_WAR
	.align		4
        /*0000*/ 	.byte	0x04, 0x36
        /*0002*/ 	.short	(.L_9 - .L_8)
.L_8:
        /*0004*/ 	.word	0x00000001


	//----- nvinfo : EIATTR_CUDA_API_VERSION
	.align		4
.L_9:
        /*0008*/ 	.byte	0x04, 0x37
        /*000a*/ 	.short	(.L_11 - .L_10)
.L_10:
        /*000c*/ 	.word	0x0000007c


	//----- nvinfo : EIATTR_PARAM_CBANK
	.align		4
.L_11:
        /*0010*/ 	.byte	0x04, 0x0a
        /*0012*/ 	.short	(.L_13 - .L_12)
	.align		4
.L_12:
        /*0014*/ 	.word	index@(.nv.constant0._fg_kernel)
        /*0018*/ 	.short	0x0160
        /*001a*/ 	.short	0x001c


	//----- nvinfo : EIATTR_CBANK_PARAM_SIZE
	.align		4
.L_13:
        /*001c*/ 	.byte	0x03, 0x19
        /*001e*/ 	.short	0x001c


	//----- nvinfo : EIATTR_KPARAM_INFO
	.align		4
        /*0020*/ 	.byte	0x04, 0x17
        /*0022*/ 	.short	(.L_15 - .L_14)
.L_14:
        /*0024*/ 	.word	0x00000000
        /*0028*/ 	.short	0x0003
        /*002a*/ 	.short	0x0018
        /*002c*/ 	.byte	0x00, 0xf0, 0x11, 0x00


	//----- nvinfo : EIATTR_KPARAM_INFO
	.align		4
.L_15:
        /*0030*/ 	.byte	0x04, 0x17
        /*0032*/ 	.short	(.L_17 - .L_16)
.L_16:
        /*0034*/ 	.word	0x00000000
        /*0038*/ 	.short	0x0002
        /*003a*/ 	.short	0x0010
        /*003c*/ 	.byte	0x00, 0xf0, 0x21, 0x00


	//----- nvinfo : EIATTR_KPARAM_INFO
	.align		4
.L_17:
        /*0040*/ 	.byte	0x04, 0x17
        /*0042*/ 	.short	(.L_19 - .L_18)
.L_18:
        /*0044*/ 	.word	0x00000000
        /*0048*/ 	.short	0x0001
        /*004a*/ 	.short	0x0008
        /*004c*/ 	.byte	0x00, 0xf0, 0x21, 0x00


	//----- nvinfo : EIATTR_KPARAM_INFO
	.align		4
.L_19:
        /*0050*/ 	.byte	0x04, 0x17
        /*0052*/ 	.short	(.L_21 - .L_20)
.L_20:
        /*0054*/ 	.word	0x00000000
        /*0058*/ 	.short	0x0000
        /*005a*/ 	.short	0x0000
        /*005c*/ 	.byte	0x00, 0xf0, 0x21, 0x00


	//----- nvinfo : EIATTR_MAXREG_COUNT
	.align		4
.L_21:
        /*0060*/ 	.byte	0x03, 0x1b
        /*0062*/ 	.short	0x00ff


	//----- nvinfo : EIATTR_EXIT_INSTR_OFFSETS
	.align		4
        /*0064*/ 	.byte	0x04, 0x1c
        /*0066*/ 	.short	(.L_23 - .L_22)


	//   ....[0]....
.L_22:
        /*0068*/ 	.word	0x000009a0


	//   ....[1]....
        /*006c*/ 	.word	0x000009c0


	//----- nvinfo : EIATTR_MAX_THREADS
	.align		4
.L_23:
        /*0070*/ 	.byte	0x04, 0x05
        /*0072*/ 	.short	(.L_25 - .L_24)
.L_24:
        /*0074*/ 	.word	0x00000080
        /*0078*/ 	.word	0x00000001
        /*007c*/ 	.word	0x00000001
.L_25:


//--------------------- .nv.callgraph             --------------------------
	.section	.nv.callgraph,"",@"SHT_CUDA_CALLGRAPH"
	.align	4
	.sectionentsize	8
	.align		4
        /*0000*/ 	.word	0x00000000
	.align		4
        /*0004*/ 	.word	0xffffffff
	.align		4
        /*0008*/ 	.word	0x00000000
	.align		4
        /*000c*/ 	.word	0xfffffffe
	.align		4
        /*0010*/ 	.word	0x00000000
	.align		4
        /*0014*/ 	.word	0xfffffffd
	.align		4
        /*0018*/ 	.word	0x00000000
	.align		4
        /*001c*/ 	.word	0xfffffffc


//--------------------- .nv.rel.action            --------------------------
	.section	.nv.rel.action,"",@"SHT_CUDA_RELOCINFO"
	.align	8
	.sectionentsize	8
        /*0000*/ 	.byte	0x73, 0x00, 0x00, 0x00, 0x00, 0x00, 0x00, 0x00, 0x00, 0x00, 0x00, 0x11, 0x25, 0x00, 0x05, 0x36


//--------------------- .nv.constant0._fg_kernel  --------------------------
	.section	.nv.constant0._fg_kernel,"a",@progbits
	.sectionflags	@""
	.align	4
.nv.constant0._fg_kernel:
	.zero		380


//--------------------- .text._fg_kernel          --------------------------
	.section	.text._fg_kernel,"ax",@progbits
	.sectioninfo	@"SHI_REGISTERS=28"
	.align	128
        .global         _fg_kernel
        .type           _fg_kernel,@function
        .size           _fg_kernel,(.L_x_1 - _fg_kernel)
        .other          _fg_kernel,@"STO_CUDA_ENTRY STV_DEFAULT"
_fg_kernel:
.text._fg_kernel:
[----:B------:R-:W-:Y:S02]  /*0000*/  MOV R1, c[0x0][0x28] ;  /* 0x00000a0000017a02 */ /* 0x000fe40000000f00 */
[----:B------:R-:W0:Y:S01]  /*0010*/  S2R R0, SR_TID.X ;  /* 0x0000000000007919 */ /* 0x000e220000002100 */
[----:B------:R-:W-:Y:S01]  /*0020*/  CS2R R8, SRZ ;  /* 0x0000000000087805 */ /* 0x000fe2000001ff00 */
[----:B------:R-:W-:Y:S02]  /*0030*/  CS2R R10, SRZ ;  /* 0x00000000000a7805 */ /* 0x000fe4000001ff00 */
[----:B------:R-:W1:Y:S01]  /*0040*/  S2R R3, SR_CTAID.X ;  /* 0x0000000000037919 */ /* 0x000e620000002500 */
[----:B0-----:R-:W-:-:S04]  /*0050*/  SHF.L.U32 R0, R0, 0x3, RZ ;  /* 0x0000000300007819 */ /* 0x001fc800000006ff */
[----:B------:R-:W-:-:S04]  /*0060*/  LOP3.LUT R0, R0, 0x3f8, RZ, 0xc0, !PT ;  /* 0x000003f800007812 */ /* 0x000fc800078ec0ff */
[----:B-1----:R-:W-:Y:S02]  /*0070*/  LEA R3, R3, R0, 0xa ;  /* 0x0000000003037211 */ /* 0x002fe400078e50ff */
[----:B------:R-:W-:Y:S02]  /*0080*/  MOV R0, 0x2 ;  /* 0x0000000200007802 */ /* 0x000fe40000000f00 */
[----:B------:R-:W-:-:S03]  /*0090*/  ISETP.GE.AND P0, PT, R3, c[0x0][0x178], PT ;  /* 0x00005e0003007a0c */ /* 0x000fc60003f06270 */
[----:B------:R-:W-:-:S09]  /*00a0*/  IMAD.WIDE R12, R3, R0, c[0x0][0x160] ;  /* 0x00005800030c7625 */ /* 0x000fd200078e0200 */
[----:B------:R-:W2:Y:S01]  /*00b0*/  @!P0 LDG.E.128.SYS R8, [R12] ;  /* 0x000000000c088381 */ /* 0x000ea200001eed00 */
[----:B------:R-:W-:Y:S01]  /*00c0*/  CS2R R4, SRZ ;  /* 0x0000000000047805 */ /* 0x000fe2000001ff00 */
[----:B------:R-:W-:Y:S01]  /*00d0*/  CS2R R6, SRZ ;  /* 0x0000000000067805 */ /* 0x000fe2000001ff00 */
[----:B------:R-:W-:-:S08]  /*00e0*/  IMAD.WIDE R16, R3, R0, c[0x0][0x168] ;  /* 0x00005a0003107625 */ /* 0x000fd000078e0200 */
[----:B------:R0:W3:Y:S01]  /*00f0*/  @!P0 LDG.E.128.SYS R4, [R16] ;  /* 0x0000000010048381 */ /* 0x0000e200001eed00 */
[----:B--2---:R-:W-:Y:S02]  /*0100*/  SEL R10, R10, RZ, !P0 ;  /* 0x000000ff0a0a7207 */ /* 0x004fe40004000000 */
[----:B------:R-:W-:Y:S02]  /*0110*/  SEL R8, R8, RZ, !P0 ;  /* 0x000000ff08087207 */ /* 0x000fe40004000000 */
[----:B0-----:R-:W-:Y:S02]  /*0120*/  SEL R16, R11, RZ, !P0 ;  /* 0x000000ff0b107207 */ /* 0x001fe40004000000 */
[C---:B------:R-:W-:Y:S02]  /*0130*/  HADD2.F32 R15, R10.reuse.H0_H0, -RZ.H0_H0 ;  /* 0xa00000ff0a0f7230 */ /* 0x040fe40000004800 */
[----:B------:R-:W-:Y:S01]  /*0140*/  HADD2.F32 R12, R10.H1_H1, -RZ.H0_H0 ;  /* 0xa00000ff0a0c7230 */ /* 0x000fe20000004c00 */
[----:B------:R-:W-:Y:S01]  /*0150*/  SEL R10, R9, RZ, !P0 ;  /* 0x000000ff090a7207 */ /* 0x000fe20004000000 */
[----:B------:R-:W-:Y:S01]  /*0160*/  HADD2.F32 R11, R16.H1_H1, -RZ.H0_H0 ;  /* 0xa00000ff100b7230 */ /* 0x000fe20000004c00 */
[----:B---3--:R-:W-:-:S02]  /*0170*/  SEL R4, R4, RZ, !P0 ;  /* 0x000000ff04047207 */ /* 0x008fc40004000000 */
[----:B------:R-:W-:Y:S01]  /*0180*/  SEL R5, R5, RZ, !P0 ;  /* 0x000000ff05057207 */ /* 0x000fe20004000000 */
[----:B------:R-:W-:Y:S01]  /*0190*/  FADD R2, RZ, -R15 ;  /* 0x8000000fff027221 */ /* 0x000fe20000000000 */
[C---:B------:R-:W-:Y:S01]  /*01a0*/  HADD2.F32 R9, R10.reuse.H0_H0, -RZ.H0_H0 ;  /* 0xa00000ff0a097230 */ /* 0x040fe20000004800 */
[----:B------:R-:W-:Y:S01]  /*01b0*/  SEL R6, R6, RZ, !P0 ;  /* 0x000000ff06067207 */ /* 0x000fe20004000000 */
[----:B------:R-:W-:Y:S01]  /*01c0*/  HADD2.F32 R10, R10.H1_H1, -RZ.H0_H0 ;  /* 0xa00000ff0a0a7230 */ /* 0x000fe20000004c00 */
[----:B------:R-:W-:Y:S01]  /*01d0*/  FMUL R14, R2, 1.4426950216293334961 ;  /* 0x3fb8aa3b020e7820 */ /* 0x000fe20000400000 */
[----:B------:R-:W-:Y:S01]  /*01e0*/  SEL R7, R7, RZ, !P0 ;  /* 0x000000ff07077207 */ /* 0x000fe20004000000 */
[----:B------:R-:W-:-:S03]  /*01f0*/  FADD R2, RZ, -R12 ;  /* 0x8000000cff027221 */ /* 0x000fc60000000000 */
[----:B------:R-:W-:Y:S01]  /*0200*/  FSETP.GEU.AND P1, PT, R14, -126, PT ;  /* 0xc2fc00000e00780b */ /* 0x000fe20003f2e000 */
[----:B------:R-:W-:Y:S02]  /*0210*/  FMUL R17, R2, 1.4426950216293334961 ;  /* 0x3fb8aa3b02117820 */ /* 0x000fe40000400000 */
[----:B------:R-:W-:Y:S02]  /*0220*/  FADD R2, RZ, -R9 ;  /* 0x80000009ff027221 */ /* 0x000fe40000000000 */
[----:B------:R-:W-:Y:S01]  /*0230*/  FADD R13, RZ, -R10 ;  /* 0x8000000aff0d7221 */ /* 0x000fe20000000000 */
[----:B------:R-:W-:Y:S01]  /*0240*/  FSETP.GEU.AND P3, PT, R17, -126, PT ;  /* 0xc2fc00001100780b */ /* 0x000fe20003f6e000 */
[----:B------:R-:W-:Y:S02]  /*0250*/  FMUL R18, R2, 1.4426950216293334961 ;  /* 0x3fb8aa3b02127820 */ /* 0x000fe40000400000 */
[C---:B------:R-:W-:Y:S01]  /*0260*/  HADD2.F32 R2, R8.reuse.H0_H0, -RZ.H0_H0 ;  /* 0xa00000ff08027230 */ /* 0x040fe20000004800 */
[----:B------:R-:W-:Y:S01]  /*0270*/  FMUL R19, R13, 1.4426950216293334961 ;  /* 0x3fb8aa3b0d137820 */ /* 0x000fe20000400000 */
[----:B------:R-:W-:Y:S01]  /*0280*/  HADD2.F32 R8, R8.H1_H1, -RZ.H0_H0 ;  /* 0xa00000ff08087230 */ /* 0x000fe20000004c00 */
[----:B------:R-:W-:Y:S01]  /*0290*/  @!P1 FMUL R14, R14, 0.5 ;  /* 0x3f0000000e0e9820 */ /* 0x000fe20000400000 */
[----:B------:R-:W-:-:S04]  /*02a0*/  FSETP.GEU.AND P2, PT, R18, -126, PT ;  /* 0xc2fc00001200780b */ /* 0x000fc80003f4e000 */
[----:B------:R-:W-:Y:S01]  /*02b0*/  FADD R13, RZ, -R2 ;  /* 0x80000002ff0d7221 */ /* 0x000fe20000000000 */
[----:B------:R-:W0:Y:S01]  /*02c0*/  MUFU.EX2 R14, R14 ;  /* 0x0000000e000e7308 */ /* 0x000e220000000800 */
[----:B------:R-:W-:Y:S02]  /*02d0*/  @!P3 FMUL R17, R17, 0.5 ;  /* 0x3f0000001111b820 */ /* 0x000fe40000400000 */
[----:B------:R-:W-:Y:S02]  /*02e0*/  FMUL R20, R13, 1.4426950216293334961 ;  /* 0x3fb8aa3b0d147820 */ /* 0x000fe40000400000 */
[----:B------:R-:W-:Y:S02]  /*02f0*/  HADD2.F32 R13, R16.H0_H0, -RZ.H0_H0 ;  /* 0xa00000ff100d7230 */ /* 0x000fe40000004800 */
[----:B------:R-:W-:Y:S01]  /*0300*/  @!P2 FMUL R18, R18, 0.5 ;  /* 0x3f0000001212a820 */ /* 0x000fe20000400000 */
[----:B------:R1:W2:Y:S01]  /*0310*/  MUFU.EX2 R22, R17 ;  /* 0x0000001100167308 */ /* 0x0002a20000000800 */
[----:B------:R-:W-:-:S04]  /*0320*/  FSETP.GEU.AND P6, PT, R20, -126, PT ;  /* 0xc2fc00001400780b */ /* 0x000fc80003fce000 */
[----:B------:R-:W-:Y:S02]  /*0330*/  FADD R16, RZ, -R13 ;  /* 0x8000000dff107221 */ /* 0x000fe40000000000 */
[----:B0-----:R-:W-:Y:S01]  /*0340*/  @!P1 FMUL R14, R14, R14 ;  /* 0x0000000e0e0e9220 */ /* 0x001fe20000400000 */
[----:B------:R-:W-:Y:S01]  /*0350*/  FSETP.GEU.AND P1, PT, R19, -126, PT ;  /* 0xc2fc00001300780b */ /* 0x000fe20003f2e000 */
[----:B-1----:R-:W-:Y:S01]  /*0360*/  FADD R17, RZ, -R11 ;  /* 0x8000000bff117221 */ /* 0x002fe20000000000 */
[----:B------:R-:W0:Y:S01]  /*0370*/  MUFU.EX2 R18, R18 ;  /* 0x0000001200127308 */ /* 0x000e220000000800 */
[----:B------:R-:W-:Y:S02]  /*0380*/  FADD R23, R14, 1 ;  /* 0x3f8000000e177421 */ /* 0x000fe40000000000 */
[----:B------:R-:W-:Y:S02]  /*0390*/  FADD R14, RZ, -R8 ;  /* 0x80000008ff0e7221 */ /* 0x000fe40000000000 */
[----:B------:R-:W-:Y:S01]  /*03a0*/  FMUL R16, R16, 1.4426950216293334961 ;  /* 0x3fb8aa3b10107820 */ /* 0x000fe20000400000 */
[----:B------:R-:W-:Y:S01]  /*03b0*/  FSETP.GT.AND P4, PT, R23, 8.50705917302346158658e+37, PT ;  /* 0x7e8000001700780b */ /* 0x000fe20003f84000 */
[----:B------:R-:W-:Y:S01]  /*03c0*/  FMUL R21, R14, 1.4426950216293334961 ;  /* 0x3fb8aa3b0e157820 */ /* 0x000fe20000400000 */
[----:B------:R-:W-:Y:S01]  /*03d0*/  MOV R14, 0x3e800000 ;  /* 0x3e800000000e7802 */ /* 0x000fe20000000f00 */
[----:B------:R-:W-:-:S02]  /*03e0*/  FMUL R17, R17, 1.4426950216293334961 ;  /* 0x3fb8aa3b11117820 */ /* 0x000fc40000400000 */
[----:B------:R-:W-:Y:S01]  /*03f0*/  @!P1 FMUL R19, R19, 0.5 ;  /* 0x3f00000013139820 */ /* 0x000fe20000400000 */
[----:B------:R-:W-:Y:S01]  /*0400*/  FSETP.GEU.AND P5, PT, R21, -126, PT ;  /* 0xc2fc00001500780b */ /* 0x000fe20003fae000 */
[----:B--2---:R-:W-:Y:S01]  /*0410*/  @!P3 FMUL R22, R22, R22 ;  /* 0x000000161616b220 */ /* 0x004fe20000400000 */
[----:B------:R-:W-:Y:S01]  /*0420*/  FSEL R24, R14, 1, P4 ;  /* 0x3f8000000e187808 */ /* 0x000fe20002000000 */
[----:B------:R-:W-:Y:S01]  /*0430*/  @!P6 FMUL R20, R20, 0.5 ;  /* 0x3f0000001414e820 */ /* 0x000fe20000400000 */
[----:B------:R-:W-:Y:S01]  /*0440*/  FSETP.GEU.AND P3, PT, R17, -126, PT ;  /* 0xc2fc00001100780b */ /* 0x000fe20003f6e000 */
[----:B------:R-:W1:Y:S01]  /*0450*/  MUFU.EX2 R19, R19 ;  /* 0x0000001300137308 */ /* 0x000e620000000800 */
[----:B------:R-:W-:Y:S01]  /*0460*/  @P4 FMUL R23, R23, 0.25 ;  /* 0x3e80000017174820 */ /* 0x000fe20000400000 */
[----:B------:R-:W-:Y:S01]  /*0470*/  FSETP.GEU.AND P4, PT, R16, -126, PT ;  /* 0xc2fc00001000780b */ /* 0x000fe20003f8e000 */
[----:B0-----:R-:W-:Y:S02]  /*0480*/  @!P2 FMUL R18, R18, R18 ;  /* 0x000000121212a220 */ /* 0x001fe40000400000 */
[----:B------:R-:W-:-:S02]  /*0490*/  FADD R22, R22, 1 ;  /* 0x3f80000016167421 */ /* 0x000fc40000000000 */
[----:B------:R-:W-:Y:S01]  /*04a0*/  @!P5 FMUL R21, R21, 0.5 ;  /* 0x3f0000001515d820 */ /* 0x000fe20000400000 */
[----:B------:R-:W0:Y:S01]  /*04b0*/  MUFU.EX2 R20, R20 ;  /* 0x0000001400147308 */ /* 0x000e220000000800 */
[----:B------:R-:W-:Y:S01]  /*04c0*/  FADD R18, R18, 1 ;  /* 0x3f80000012127421 */ /* 0x000fe20000000000 */
[----:B------:R-:W-:Y:S01]  /*04d0*/  FSETP.GT.AND P2, PT, R22, 8.50705917302346158658e+37, PT ;  /* 0x7e8000001600780b */ /* 0x000fe20003f44000 */
[----:B------:R-:W-:-:S03]  /*04e0*/  @!P3 FMUL R17, R17, 0.5 ;  /* 0x3f0000001111b820 */ /* 0x000fc60000400000 */
[----:B------:R-:W-:Y:S01]  /*04f0*/  @!P4 FMUL R16, R16, 0.5 ;  /* 0x3f0000001010c820 */ /* 0x000fe20000400000 */
[----:B------:R-:W-:Y:S01]  /*0500*/  FSEL R25, R14, 1, P2 ;  /* 0x3f8000000e197808 */ /* 0x000fe20001000000 */
[----:B------:R-:W2:Y:S01]  /*0510*/  MUFU.EX2 R21, R21 ;  /* 0x0000001500157308 */ /* 0x000ea20000000800 */
[----:B-1----:R-:W-:Y:S01]  /*0520*/  @!P1 FMUL R19, R19, R19 ;  /* 0x0000001313139220 */ /* 0x002fe20000400000 */
[----:B------:R-:W-:-:S03]  /*0530*/  FSETP.GT.AND P1, PT, R18, 8.50705917302346158658e+37, PT ;  /* 0x7e8000001200780b */ /* 0x000fc60003f24000 */
[----:B------:R-:W-:Y:S02]  /*0540*/  FADD R19, R19, 1 ;  /* 0x3f80000013137421 */ /* 0x000fe40000000000 */
[----:B------:R-:W-:Y:S01]  /*0550*/  @P2 FMUL R22, R22, 0.25 ;  /* 0x3e80000016162820 */ /* 0x000fe20000400000 */
[----:B------:R-:W1:Y:S01]  /*0560*/  MUFU.EX2 R16, R16 ;  /* 0x0000001000107308 */ /* 0x000e620000000800 */
[----:B0-----:R-:W-:Y:S01]  /*0570*/  @!P6 FMUL R20, R20, R20 ;  /* 0x000000141414e220 */ /* 0x001fe20000400000 */
[----:B------:R-:W-:-:S03]  /*0580*/  FSETP.GT.AND P6, PT, R19, 8.50705917302346158658e+37, PT ;  /* 0x7e8000001300780b */ /* 0x000fc60003fc4000 */
[----:B------:R-:W-:Y:S02]  /*0590*/  FADD R20, R20, 1 ;  /* 0x3f80000014147421 */ /* 0x000fe40000000000 */
[----:B------:R-:W-:Y:S01]  /*05a0*/  @P1 FMUL R18, R18, 0.25 ;  /* 0x3e80000012121820 */ /* 0x000fe20000400000 */
[----:B------:R-:W0:Y:S01]  /*05b0*/  MUFU.EX2 R17, R17 ;  /* 0x0000001100117308 */ /* 0x000e220000000800 */
[----:B--2---:R-:W-:Y:S01]  /*05c0*/  @!P5 FMUL R21, R21, R21 ;  /* 0x000000151515d220 */ /* 0x004fe20000400000 */
[----:B------:R-:W-:-:S03]  /*05d0*/  FSETP.GT.AND P5, PT, R20, 8.50705917302346158658e+37, PT ;  /* 0x7e8000001400780b */ /* 0x000fc60003fa4000 */
[----:B------:R-:W-:Y:S02]  /*05e0*/  FADD R21, R21, 1 ;  /* 0x3f80000015157421 */ /* 0x000fe40000000000 */
[----:B------:R-:W-:Y:S01]  /*05f0*/  @P6 FMUL R19, R19, 0.25 ;  /* 0x3e80000013136820 */ /* 0x000fe20000400000 */
[----:B------:R-:W2:Y:S01]  /*0600*/  MUFU.RCP R23, R23 ;  /* 0x0000001700177308 */ /* 0x000ea20000001000 */
[----:B-1----:R-:W-:Y:S01]  /*0610*/  @!P4 FMUL R16, R16, R16 ;  /* 0x000000101010c220 */ /* 0x002fe20000400000 */
[----:B------:R-:W-:-:S03]  /*0620*/  FSETP.GT.AND P4, PT, R21, 8.50705917302346158658e+37, PT ;  /* 0x7e8000001500780b */ /* 0x000fc60003f84000 */
[----:B------:R-:W-:Y:S02]  /*0630*/  FADD R16, R16, 1 ;  /* 0x3f80000010107421 */ /* 0x000fe40000000000 */
[----:B------:R-:W-:Y:S01]  /*0640*/  @P5 FMUL R20, R20, 0.25 ;  /* 0x3e80000014145820 */ /* 0x000fe20000400000 */
[----:B------:R-:W1:Y:S01]  /*0650*/  MUFU.RCP R22, R22 ;  /* 0x0000001600167308 */ /* 0x000e620000001000 */
[----:B0-----:R-:W-:Y:S01]  /*0660*/  @!P3 FMUL R17, R17, R17 ;  /* 0x000000111111b220 */ /* 0x001fe20000400000 */
[----:B------:R-:W-:-:S03]  /*0670*/  FSETP.GT.AND P3, PT, R16, 8.50705917302346158658e+37, PT ;  /* 0x7e8000001000780b */ /* 0x000fc60003f64000 */
[----:B------:R-:W-:Y:S02]  /*0680*/  FADD R17, R17, 1 ;  /* 0x3f80000011117421 */ /* 0x000fe40000000000 */
[----:B------:R-:W-:Y:S01]  /*0690*/  @P4 FMUL R21, R21, 0.25 ;  /* 0x3e80000015154820 */ /* 0x000fe20000400000 */
[----:B------:R-:W0:Y:S01]  /*06a0*/  MUFU.RCP R18, R18 ;  /* 0x0000001200127308 */ /* 0x000e220000001000 */
[----:B--2---:R-:W-:Y:S01]  /*06b0*/  FMUL R24, R23, R24 ;  /* 0x0000001817187220 */ /* 0x004fe20000400000 */
[----:B------:R-:W-:-:S03]  /*06c0*/  FSETP.GT.AND P2, PT, R17, 8.50705917302346158658e+37, PT ;  /* 0x7e8000001100780b */ /* 0x000fc60003f44000 */
[----:B------:R-:W-:Y:S01]  /*06d0*/  FMUL R24, R15, R24 ;  /* 0x000000180f187220 */ /* 0x000fe20000400000 */
[----:B------:R-:W-:Y:S01]  /*06e0*/  FSEL R15, R14, 1, P1 ;  /* 0x3f8000000e0f7808 */ /* 0x000fe20000800000 */
[----:B------:R-:W-:Y:S01]  /*06f0*/  @P3 FMUL R16, R16, 0.25 ;  /* 0x3e80000010103820 */ /* 0x000fe20000400000 */
[----:B------:R-:W2:Y:S01]  /*0700*/  MUFU.RCP R19, R19 ;  /* 0x0000001300137308 */ /* 0x000ea20000001000 */
[----:B-1----:R-:W-:-:S04]  /*0710*/  FMUL R25, R22, R25 ;  /* 0x0000001916197220 */ /* 0x002fc80000400000 */
[----:B------:R-:W-:Y:S01]  /*0720*/  FMUL R25, R12, R25 ;  /* 0x000000190c197220 */ /* 0x000fe20000400000 */
[----:B------:R-:W-:Y:S01]  /*0730*/  FSEL R12, R14, 1, P6 ;  /* 0x3f8000000e0c7808 */ /* 0x000fe20003000000 */
[----:B------:R-:W-:Y:S01]  /*0740*/  @P2 FMUL R17, R17, 0.25 ;  /* 0x3e80000011112820 */ /* 0x000fe20000400000 */
[----:B------:R-:W1:Y:S01]  /*0750*/  MUFU.RCP R20, R20 ;  /* 0x0000001400147308 */ /* 0x000e620000001000 */
[----:B0-----:R-:W-:-:S04]  /*0760*/  FMUL R18, R18, R15 ;  /* 0x0000000f12127220 */ /* 0x001fc80000400000 */
[----:B------:R-:W-:Y:S01]  /*0770*/  FMUL R18, R9, R18 ;  /* 0x0000001209127220 */ /* 0x000fe20000400000 */
[----:B------:R-:W-:Y:S02]  /*0780*/  FSEL R9, R14, 1, P5 ;  /* 0x3f8000000e097808 */ /* 0x000fe40002800000 */
[----:B------:R-:W0:Y:S01]  /*0790*/  MUFU.RCP R21, R21 ;  /* 0x0000001500157308 */ /* 0x000e220000001000 */
[----:B--2---:R-:W-:-:S04]  /*07a0*/  FMUL R19, R19, R12 ;  /* 0x0000000c13137220 */ /* 0x004fc80000400000 */
[----:B------:R-:W-:Y:S01]  /*07b0*/  FMUL R19, R10, R19 ;  /* 0x000000130a137220 */ /* 0x000fe20000400000 */
[----:B------:R-:W-:Y:S02]  /*07c0*/  FSEL R10, R14, 1, P4 ;  /* 0x3f8000000e0a7808 */ /* 0x000fe40002000000 */
[----:B------:R-:W2:Y:S01]  /*07d0*/  MUFU.RCP R16, R16 ;  /* 0x0000001000107308 */ /* 0x000ea20000001000 */
[----:B-1----:R-:W-:-:S04]  /*07e0*/  FMUL R9, R20, R9 ;  /* 0x0000000914097220 */ /* 0x002fc80000400000 */
[----:B------:R-:W-:Y:S01]  /*07f0*/  FMUL R2, R2, R9 ;  /* 0x0000000902027220 */ /* 0x000fe20000400000 */
[C---:B------:R-:W-:Y:S02]  /*0800*/  FSEL R9, R14.reuse, 1, P3 ;  /* 0x3f8000000e097808 */ /* 0x040fe40001800000 */
[----:B------:R-:W1:Y:S01]  /*0810*/  MUFU.RCP R17, R17 ;  /* 0x0000001100117308 */ /* 0x000e620000001000 */
[----:B------:R-:W-:Y:S01]  /*0820*/  FSEL R14, R14, 1, P2 ;  /* 0x3f8000000e0e7808 */ /* 0x000fe20001000000 */
[----:B0-----:R-:W-:-:S04]  /*0830*/  FMUL R21, R21, R10 ;  /* 0x0000000a15157220 */ /* 0x001fc80000400000 */
[----:B------:R-:W-:Y:S02]  /*0840*/  FMUL R21, R8, R21 ;  /* 0x0000001508157220 */ /* 0x000fe40000400000 */
[----:B--2---:R-:W-:Y:S01]  /*0850*/  FMUL R16, R16, R9 ;  /* 0x0000000910107220 */ /* 0x004fe20000400000 */
[----:B------:R-:W-:Y:S03]  /*0860*/  F2F.F16.F32 R24, R24 ;  /* 0x0000001800187304 */ /* 0x000fe60000200800 */
[----:B------:R-:W-:Y:S02]  /*0870*/  FMUL R16, R13, R16 ;  /* 0x000000100d107220 */ /* 0x000fe40000400000 */
[----:B-1----:R-:W-:-:S03]  /*0880*/  FMUL R14, R17, R14 ;  /* 0x0000000e110e7220 */ /* 0x002fc60000400000 */
[----:B------:R-:W0:Y:S01]  /*0890*/  F2F.F16.F32 R25, R25 ;  /* 0x0000001900197304 */ /* 0x000e220000200800 */
[----:B------:R-:W-:-:S07]  /*08a0*/  FMUL R14, R11, R14 ;  /* 0x0000000e0b0e7220 */ /* 0x000fce0000400000 */
[----:B------:R-:W-:Y:S08]  /*08b0*/  F2F.F16.F32 R18, R18 ;  /* 0x0000001200127304 */ /* 0x000ff00000200800 */
[----:B------:R-:W1:Y:S01]  /*08c0*/  F2F.F16.F32 R19, R19 ;  /* 0x0000001300137304 */ /* 0x000e620000200800 */
[----:B0-----:R-:W-:-:S06]  /*08d0*/  PRMT R25, R24, 0x5410, R25 ;  /* 0x0000541018197816 */ /* 0x001fcc0000000019 */
[----:B------:R-:W-:Y:S01]  /*08e0*/  HMUL2 R6, R6, R25 ;  /* 0x0000001906067232 */ /* 0x000fe20000000000 */
[----:B------:R-:W-:Y:S08]  /*08f0*/  F2F.F16.F32 R2, R2 ;  /* 0x0000000200027304 */ /* 0x000ff00000200800 */
[----:B------:R-:W0:Y:S01]  /*0900*/  F2F.F16.F32 R21, R21 ;  /* 0x0000001500157304 */ /* 0x000e220000200800 */
[----:B-1----:R-:W-:-:S06]  /*0910*/  PRMT R18, R18, 0x5410, R19 ;  /* 0x0000541012127816 */ /* 0x002fcc0000000013 */
[----:B------:R-:W-:Y:S01]  /*0920*/  HMUL2 R5, R5, R18 ;  /* 0x0000001205057232 */ /* 0x000fe20000000000 */
[----:B------:R-:W-:Y:S08]  /*0930*/  F2F.F16.F32 R9, R16 ;  /* 0x0000001000097304 */ /* 0x000ff00000200800 */
[----:B------:R-:W1:Y:S01]  /*0940*/  F2F.F16.F32 R14, R14 ;  /* 0x0000000e000e7304 */ /* 0x000e620000200800 */
[----:B0-----:R-:W-:Y:S01]  /*0950*/  PRMT R21, R2, 0x5410, R21 ;  /* 0x0000541002157816 */ /* 0x001fe20000000015 */
[----:B------:R-:W-:-:S05]  /*0960*/  IMAD.WIDE R2, R3, R0, c[0x0][0x170] ;  /* 0x00005c0003027625 */ /* 0x000fca00078e0200 */
[----:B------:R-:W-:Y:S01]  /*0970*/  HMUL2 R4, R4, R21 ;  /* 0x0000001504047232 */ /* 0x000fe20000000000 */
[----:B-1----:R-:W-:-:S06]  /*0980*/  PRMT R14, R9, 0x5410, R14 ;  /* 0x00005410090e7816 */ /* 0x002fcc000000000e */
[----:B------:R-:W-:Y:S01]  /*0990*/  HMUL2 R7, R7, R14 ;  /* 0x0000000e07077232 */ /* 0x000fe20000000000 */
[----:B------:R-:W-:Y:S07]  /*09a0*/  @P0 EXIT ;  /* 0x000000000000094d */ /* 0x000fee0003800000 */
[----:B------:R-:W-:Y:S01]  /*09b0*/  STG.E.128.SYS [R2], R4 ;  /* 0x0000000402007386 */ /* 0x000fe2000010ed00 */
[----:B------:R-:W-:Y:S05]  /*09c0*/  EXIT ;  /* 0x000000000000794d */ /* 0x000fea0003800000 */
.L_x_0:
[----:B------:R-:W-:-:S00]  /*09d0*/  BRA `(.L_x_0) ;  /* 0xfffffff000007947 */ /* 0x000fc0000383ffff */
[----:B------:R-:W-:-:S00]  /*09e0*/  NOP ;  /* 0x0000000000007918 */ /* 0x000fc00000000000 */
[----:B------:R-:W-:-:S00]  /*09f0*/  NOP ;  /* 0x0000000000007918 */ /* 0x000fc00000000000 */
.L_x_1:
